//
// Generated by NVIDIA NVVM Compiler
//
// Compiler Build ID: CL-36424714
// Cuda compilation tools, release 13.0, V13.0.88
// Based on NVVM 20.0.0
//

.version 9.0
.target sm_100
.address_size 64

	// .globl	_Z10kernel_aosP3AoSm

.visible .entry _Z10kernel_aosP3AoSm(
	.param .u64 .ptr .align 1 _Z10kernel_aosP3AoSm_param_0,
	.param .u64 _Z10kernel_aosP3AoSm_param_1
)
{
	.reg .pred 	%p<2>;
	.reg .b32 	%r<5>;
	.reg .b32 	%f<5>;
	.reg .b64 	%rd<7>;

	ld.param.u64 	%rd2, [_Z10kernel_aosP3AoSm_param_0];
	ld.param.u64 	%rd3, [_Z10kernel_aosP3AoSm_param_1];
	mov.u32 	%r1, %ctaid.x;
	mov.u32 	%r2, %ntid.x;
	mov.u32 	%r3, %tid.x;
	mad.lo.s32 	%r4, %r1, %r2, %r3;
	cvt.u64.u32 	%rd1, %r4;
	setp.le.u64 	%p1, %rd3, %rd1;
	@%p1 bra 	$L__BB0_2;
	cvta.to.global.u64 	%rd4, %rd2;
	shl.b64 	%rd5, %rd1, 3;
	add.s64 	%rd6, %rd4, %rd5;
	ld.global.f32 	%f1, [%rd6];
	add.f32 	%f2, %f1, 0f3F800000;
	st.global.f32 	[%rd6], %f2;
	ld.global.f32 	%f3, [%rd6+4];
	add.f32 	%f4, %f3, 0f40000000;
	st.global.f32 	[%rd6+4], %f4;
$L__BB0_2:
	ret;

}
	// .globl	_Z10kernel_soaPfS_m
.visible .entry _Z10kernel_soaPfS_m(
	.param .u64 .ptr .align 1 _Z10kernel_soaPfS_m_param_0,
	.param .u64 .ptr .align 1 _Z10kernel_soaPfS_m_param_1,
	.param .u64 _Z10kernel_soaPfS_m_param_2
)
{
	.reg .pred 	%p<2>;
	.reg .b32 	%r<5>;
	.reg .b32 	%f<5>;
	.reg .b64 	%rd<10>;

	ld.param.u64 	%rd2, [_Z10kernel_soaPfS_m_param_0];
	ld.param.u64 	%rd3, [_Z10kernel_soaPfS_m_param_1];
	ld.param.u64 	%rd4, [_Z10kernel_soaPfS_m_param_2];
	mov.u32 	%r1, %ctaid.x;
	mov.u32 	%r2, %ntid.x;
	mov.u32 	%r3, %tid.x;
	mad.lo.s32 	%r4, %r1, %r2, %r3;
	cvt.u64.u32 	%rd1, %r4;
	setp.le.u64 	%p1, %rd4, %rd1;
	@%p1 bra 	$L__BB1_2;
	cvta.to.global.u64 	%rd5, %rd2;
	cvta.to.global.u64 	%rd6, %rd3;
	shl.b64 	%rd7, %rd1, 2;
	add.s64 	%rd8, %rd5, %rd7;
	ld.global.f32 	%f1, [%rd8];
	add.f32 	%f2, %f1, 0f3F800000;
	st.global.f32 	[%rd8], %f2;
	add.s64 	%rd9, %rd6, %rd7;
	ld.global.f32 	%f3, [%rd9];
	add.f32 	%f4, %f3, 0f40000000;
	st.global.f32 	[%rd9], %f4;
$L__BB1_2:
	ret;

}


// ===== COMPILED SASS (sm_100) =====

	.target	sm_100

	.elftype	@"ET_EXEC"


//--------------------- .note.nv.tkinfo           --------------------------
	.section	.note.nv.tkinfo,"",@"SHT_NOTE"
	.sectionflags	@"SHF_NOTE_NV_TKINFO"
	.tkinfo
        /*0018*/ 	.word	0x00000002
        /*0030*/ 	.string	""
        /*0030*/ 	.string	"ptxas"
        /*0030*/ 	.string	"Cuda compilation tools, release 13.0, V13.0.88"
        /*0030*/ 	.string	"Build cuda_13.0.r13.0/compiler.36424714_0"
        /*0030*/ 	.string	"-arch sm_100 -m 64 "



//--------------------- .note.nv.cuinfo           --------------------------
	.section	.note.nv.cuinfo,"",@"SHT_NOTE"
	.sectionflags	@"SHF_NOTE_NV_CUINFO"
        /*0018*/ 	.short	0x0002
        /*001a*/ 	.short	0x0064
        /*001c*/ 	.short	0x0082
	.zero		2


//--------------------- .nv.info                  --------------------------
	.section	.nv.info,"",@"SHT_CUDA_INFO"
	.align	4


	//----- nvinfo : EIATTR_REGCOUNT
	.align		4
        /*0000*/ 	.byte	0x04, 0x2f
        /*0002*/ 	.short	(.L_1 - .L_0)
	.align		4
.L_0:
        /*0004*/ 	.word	index@(_Z10kernel_aosP3AoSm)
        /*0008*/ 	.word	0x0000000a


	//----- nvinfo : EIATTR_FRAME_SIZE
	.align		4
.L_1:
        /*000c*/ 	.byte	0x04, 0x11
        /*000e*/ 	.short	(.L_3 - .L_2)
	.align		4
.L_2:
        /*0010*/ 	.word	index@(_Z10kernel_aosP3AoSm)
        /*0014*/ 	.word	0x00000000


	//----- nvinfo : EIATTR_REGCOUNT
	.align		4
.L_3:
        /*0018*/ 	.byte	0x04, 0x2f
        /*001a*/ 	.short	(.L_5 - .L_4)
	.align		4
.L_4:
        /*001c*/ 	.word	index@(_Z10kernel_soaPfS_m)
        /*0020*/ 	.word	0x0000000c


	//----- nvinfo : EIATTR_FRAME_SIZE
	.align		4
.L_5:
        /*0024*/ 	.byte	0x04, 0x11
        /*0026*/ 	.short	(.L_7 - .L_6)
	.align		4
.L_6:
        /*0028*/ 	.word	index@(_Z10kernel_soaPfS_m)
        /*002c*/ 	.word	0x00000000


	//----- nvinfo : EIATTR_MIN_STACK_SIZE
	.align		4
.L_7:
        /*0030*/ 	.byte	0x04, 0x12
        /*0032*/ 	.short	(.L_9 - .L_8)
	.align		4
.L_8:
        /*0034*/ 	.word	index@(_Z10kernel_soaPfS_m)
        /*0038*/ 	.word	0x00000000


	//----- nvinfo : EIATTR_MIN_STACK_SIZE
	.align		4
.L_9:
        /*003c*/ 	.byte	0x04, 0x12
        /*003e*/ 	.short	(.L_11 - .L_10)
	.align		4
.L_10:
        /*0040*/ 	.word	index@(_Z10kernel_aosP3AoSm)
        /*0044*/ 	.word	0x00000000
.L_11:


//--------------------- .nv.compat                --------------------------
	.section	.nv.compat,"",@"SHT_CUDA_COMPAT_INFO"
	.align	4
        /*0000*/ 	.byte	0x02, 0x09, 0x00, 0x00, 0x02, 0x02, 0x01, 0x00, 0x02, 0x05, 0x05, 0x00, 0x03, 0x07, 0x01, 0x01
        /*0010*/ 	.byte	0x02, 0x03, 0x00, 0x00, 0x02, 0x06, 0x01, 0x00, 0x04, 0x0b, 0x08, 0x00, 0x09, 0x00, 0x00, 0x00
        /*0020*/ 	.byte	0x00, 0x00, 0x00, 0x00


//--------------------- .nv.info._Z10kernel_soaPfS_m --------------------------
	.section	.nv.info._Z10kernel_soaPfS_m,"",@"SHT_CUDA_INFO"
	.sectionflags	@""
	.align	4


	//----- nvinfo : EIATTR_CUDA_API_VERSION
	.align		4
        /*0000*/ 	.byte	0x04, 0x37
        /*0002*/ 	.short	(.L_13 - .L_12)
.L_12:
        /*0004*/ 	.word	0x00000082


	//----- nvinfo : EIATTR_KPARAM_INFO
	.align		4
.L_13:
        /*0008*/ 	.byte	0x04, 0x17
        /*000a*/ 	.short	(.L_15 - .L_14)
.L_14:
        /*000c*/ 	.word	0x00000000
        /*0010*/ 	.short	0x0002
        /*0012*/ 	.short	0x0010
        /*0014*/ 	.byte	0x00, 0xf0, 0x21, 0x00


	//----- nvinfo : EIATTR_KPARAM_INFO
	.align		4
.L_15:
        /*0018*/ 	.byte	0x04, 0x17
        /*001a*/ 	.short	(.L_17 - .L_16)
.L_16:
        /*001c*/ 	.word	0x00000000
        /*0020*/ 	.short	0x0001
        /*0022*/ 	.short	0x0008
        /*0024*/ 	.byte	0x00, 0xf5, 0x21, 0x00


	//----- nvinfo : EIATTR_KPARAM_INFO
	.align		4
.L_17:
        /*0028*/ 	.byte	0x04, 0x17
        /*002a*/ 	.short	(.L_19 - .L_18)
.L_18:
        /*002c*/ 	.word	0x00000000
        /*0030*/ 	.short	0x0000
        /*0032*/ 	.short	0x0000
        /*0034*/ 	.byte	0x00, 0xf5, 0x21, 0x00


	//----- nvinfo : EIATTR_SPARSE_MMA_MASK
	.align		4
.L_19:
        /*0038*/ 	.byte	0x03, 0x50
        /*003a*/ 	.short	0x0000


	//----- nvinfo : EIATTR_MAXREG_COUNT
	.align		4
        /*003c*/ 	.byte	0x03, 0x1b
        /*003e*/ 	.short	0x00ff


	//----- nvinfo : EIATTR_MERCURY_ISA_VERSION
	.align		4
        /*0040*/ 	.byte	0x03, 0x5f
        /*0042*/ 	.short	0x0101


	//----- nvinfo : EIATTR_VRC_CTA_INIT_COUNT
	.align		4
        /*0044*/ 	.byte	0x02, 0x4a
	.zero		1
	.zero		1


	//----- nvinfo : EIATTR_EXIT_INSTR_OFFSETS
	.align		4
        /*0048*/ 	.byte	0x04, 0x1c
        /*004a*/ 	.short	(.L_21 - .L_20)


	//   ....[0]....
.L_20:
        /*004c*/ 	.word	0x00000080


	//   ....[1]....
        /*0050*/ 	.word	0x00000170


	//----- nvinfo : EIATTR_CBANK_PARAM_SIZE
	.align		4
.L_21:
        /*0054*/ 	.byte	0x03, 0x19
        /*0056*/ 	.short	0x0018


	//----- nvinfo : EIATTR_PARAM_CBANK
	.align		4
        /*0058*/ 	.byte	0x04, 0x0a
        /*005a*/ 	.short	(.L_23 - .L_22)
	.align		4
.L_22:
        /*005c*/ 	.word	index@(.nv.constant0._Z10kernel_soaPfS_m)
        /*0060*/ 	.short	0x0380
        /*0062*/ 	.short	0x0018


	//----- nvinfo : EIATTR_SW_WAR
	.align		4
.L_23:
        /*0064*/ 	.byte	0x04, 0x36
        /*0066*/ 	.short	(.L_25 - .L_24)
.L_24:
        /*0068*/ 	.word	0x00000008
.L_25:


//--------------------- .nv.info._Z10kernel_aosP3AoSm --------------------------
	.section	.nv.info._Z10kernel_aosP3AoSm,"",@"SHT_CUDA_INFO"
	.sectionflags	@""
	.align	4


	//----- nvinfo : EIATTR_CUDA_API_VERSION
	.align		4
        /*0000*/ 	.byte	0x04, 0x37
        /*0002*/ 	.short	(.L_27 - .L_26)
.L_26:
        /*0004*/ 	.word	0x00000082


	//----- nvinfo : EIATTR_KPARAM_INFO
	.align		4
.L_27:
        /*0008*/ 	.byte	0x04, 0x17
        /*000a*/ 	.short	(.L_29 - .L_28)
.L_28:
        /*000c*/ 	.word	0x00000000
        /*0010*/ 	.short	0x0001
        /*0012*/ 	.short	0x0008
        /*0014*/ 	.byte	0x00, 0xf0, 0x21, 0x00


	//----- nvinfo : EIATTR_KPARAM_INFO
	.align		4
.L_29:
        /*0018*/ 	.byte	0x04, 0x17
        /*001a*/ 	.short	(.L_31 - .L_30)
.L_30:
        /*001c*/ 	.word	0x00000000
        /*0020*/ 	.short	0x0000
        /*0022*/ 	.short	0x0000
        /*0024*/ 	.byte	0x00, 0xf5, 0x21, 0x00


	//----- nvinfo : EIATTR_SPARSE_MMA_MASK
	.align		4
.L_31:
        /*0028*/ 	.byte	0x03, 0x50
        /*002a*/ 	.short	0x0000


	//----- nvinfo : EIATTR_MAXREG_COUNT
	.align		4
        /*002c*/ 	.byte	0x03, 0x1b
        /*002e*/ 	.short	0x00ff


	//----- nvinfo : EIATTR_MERCURY_ISA_VERSION
	.align		4
        /*0030*/ 	.byte	0x03, 0x5f
        /*0032*/ 	.short	0x0101


	//----- nvinfo : EIATTR_VRC_CTA_INIT_COUNT
	.align		4
        /*0034*/ 	.byte	0x02, 0x4a
	.zero		1
	.zero		1


	//----- nvinfo : EIATTR_EXIT_INSTR_OFFSETS
	.align		4
        /*0038*/ 	.byte	0x04, 0x1c
        /*003a*/ 	.short	(.L_33 - .L_32)


	//   ....[0]....
.L_32:
        /*003c*/ 	.word	0x00000080


	//   ....[1]....
        /*0040*/ 	.word	0x00000130


	//----- nvinfo : EIATTR_CBANK_PARAM_SIZE
	.align		4
.L_33:
        /*0044*/ 	.byte	0x03, 0x19
        /*0046*/ 	.short	0x0010


	//----- nvinfo : EIATTR_PARAM_CBANK
	.align		4
        /*0048*/ 	.byte	0x04, 0x0a
        /*004a*/ 	.short	(.L_35 - .L_34)
	.align		4
.L_34:
        /*004c*/ 	.word	index@(.nv.constant0._Z10kernel_aosP3AoSm)
        /*0050*/ 	.short	0x0380
        /*0052*/ 	.short	0x0010


	//----- nvinfo : EIATTR_SW_WAR
	.align		4
.L_35:
        /*0054*/ 	.byte	0x04, 0x36
        /*0056*/ 	.short	(.L_37 - .L_36)
.L_36:
        /*0058*/ 	.word	0x00000008
.L_37:


//--------------------- .nv.callgraph             --------------------------
	.section	.nv.callgraph,"",@"SHT_CUDA_CALLGRAPH"
	.align	4
	.sectionentsize	8
	.align		4
        /*0000*/ 	.word	0x00000000
	.align		4
        /*0004*/ 	.word	0xffffffff
	.align		4
        /*0008*/ 	.word	0x00000000
	.align		4
        /*000c*/ 	.word	0xfffffffe
	.align		4
        /*0010*/ 	.word	0x00000000
	.align		4
        /*0014*/ 	.word	0xfffffffd
	.align		4
        /*0018*/ 	.word	0x00000000
	.align		4
        /*001c*/ 	.word	0xfffffffc


//--------------------- .text._Z10kernel_soaPfS_m --------------------------
	.section	.text._Z10kernel_soaPfS_m,"ax",@progbits
	.align	128
        .global         _Z10kernel_soaPfS_m
        .type           _Z10kernel_soaPfS_m,@function
        .size           _Z10kernel_soaPfS_m,(.L_x_2 - _Z10kernel_soaPfS_m)
        .other          _Z10kernel_soaPfS_m,@"STO_CUDA_ENTRY STV_DEFAULT"
_Z10kernel_soaPfS_m:
.text._Z10kernel_soaPfS_m:
[----:B------:R-:W-:Y:S01]  /*0000*/  LDC R1, c[0x0][0x37c] ;  /* 0x0000df00ff017b82 */ /* 0x000fe20000000800 */
[----:B------:R-:W0:Y:S07]  /*0010*/  S2R R3, SR_TID.X ;  /* 0x0000000000037919 */ /* 0x000e2e0000002100 */
[----:B------:R-:W0:Y:S01]  /*0020*/  S2UR UR4, SR_CTAID.X ;  /* 0x00000000000479c3 */ /* 0x000e220000002500 */
[----:B------:R-:W1:Y:S07]  /*0030*/  LDCU.64 UR6, c[0x0][0x390] ;  /* 0x00007200ff0677ac */ /* 0x000e6e0008000a00 */
[----:B------:R-:W0:Y:S02]  /*0040*/  LDC R0, c[0x0][0x360] ;  /* 0x0000d800ff007b82 */ /* 0x000e240000000800 */
[----:B0-----:R-:W-:-:S05]  /*0050*/  IMAD R0, R0, UR4, R3 ;  /* 0x0000000400007c24 */ /* 0x001fca000f8e0203 */
[----:B-1----:R-:W-:-:S04]  /*0060*/  ISETP.GE.U32.AND P0, PT, R0, UR6, PT ;  /* 0x0000000600007c0c */ /* 0x002fc8000bf06070 */
[----:B------:R-:W-:-:S13]  /*0070*/  ISETP.GE.U32.AND.EX P0, PT, RZ, UR7, PT, P0 ;  /* 0x00000007ff007c0c */ /* 0x000fda000bf06100 */
[----:B------:R-:W-:Y:S05]  /*0080*/  @P0 EXIT ;  /* 0x000000000000094d */ /* 0x000fea0003800000 */
[----:B------:R-:W0:Y:S01]  /*0090*/  LDCU.128 UR8, c[0x0][0x380] ;  /* 0x00007000ff0877ac */ /* 0x000e220008000c00 */
[----:B------:R-:W-:Y:S01]  /*00a0*/  IMAD.SHL.U32 R4, R0, 0x4, RZ ;  /* 0x0000000400047824 */ /* 0x000fe200078e00ff */
[----:B------:R-:W-:Y:S01]  /*00b0*/  SHF.R.U32.HI R5, RZ, 0x1e, R0 ;  /* 0x0000001eff057819 */ /* 0x000fe20000011600 */
[----:B------:R-:W1:Y:S03]  /*00c0*/  LDCU.64 UR4, c[0x0][0x358] ;  /* 0x00006b00ff0477ac */ /* 0x000e660008000a00 */
[----:B0-----:R-:W-:-:S04]  /*00d0*/  IADD3 R2, P0, PT, R4, UR8, RZ ;  /* 0x0000000804027c10 */ /* 0x001fc8000ff1e0ff */
[----:B------:R-:W-:-:S05]  /*00e0*/  IADD3.X R3, PT, PT, R5, UR9, RZ, P0, !PT ;  /* 0x0000000905037c10 */ /* 0x000fca00087fe4ff */
[----:B-1----:R-:W2:Y:S01]  /*00f0*/  LDG.E R0, desc[UR4][R2.64] ;  /* 0x0000000402007981 */ /* 0x002ea2000c1e1900 */
[----:B------:R-:W-:-:S04]  /*0100*/  IADD3 R4, P0, PT, R4, UR10, RZ ;  /* 0x0000000a04047c10 */ /* 0x000fc8000ff1e0ff */
[----:B------:R-:W-:Y:S01]  /*0110*/  IADD3.X R5, PT, PT, R5, UR11, RZ, P0, !PT ;  /* 0x0000000b05057c10 */ /* 0x000fe200087fe4ff */
[----:B--2---:R-:W-:-:S05]  /*0120*/  FADD R7, R0, 1 ;  /* 0x3f80000000077421 */ /* 0x004fca0000000000 */
[----:B------:R-:W-:Y:S04]  /*0130*/  STG.E desc[UR4][R2.64], R7 ;  /* 0x0000000702007986 */ /* 0x000fe8000c101904 */
[----:B------:R-:W2:Y:S02]  /*0140*/  LDG.E R0, desc[UR4][R4.64] ;  /* 0x0000000404007981 */ /* 0x000ea4000c1e1900 */
[----:B--2---:R-:W-:-:S05]  /*0150*/  FADD R9, R0, 2 ;  /* 0x4000000000097421 */ /* 0x004fca0000000000 */
[----:B------:R-:W-:Y:S01]  /*0160*/  STG.E desc[UR4][R4.64], R9 ;  /* 0x0000000904007986 */ /* 0x000fe2000c101904 */
[----:B------:R-:W-:Y:S05]  /*0170*/  EXIT ;  /* 0x000000000000794d */ /* 0x000fea0003800000 */
.L_x_0:
[----:B------:R-:W-:-:S00]  /*0180*/  BRA `(.L_x_0) ;  /* 0xfffffffc00fc7947 */ /* 0x000fc0000383ffff */
[----:B------:R-:W-:-:S00]  /*0190*/  NOP ;  /* 0x0000000000007918 */ /* 0x000fc00000000000 */
        /* <DEDUP_REMOVED lines=14> */
.L_x_2:


//--------------------- .text._Z10kernel_aosP3AoSm --------------------------
	.section	.text._Z10kernel_aosP3AoSm,"ax",@progbits
	.align	128
        .global         _Z10kernel_aosP3AoSm
        .type           _Z10kernel_aosP3AoSm,@function
        .size           _Z10kernel_aosP3AoSm,(.L_x_3 - _Z10kernel_aosP3AoSm)
        .other          _Z10kernel_aosP3AoSm,@"STO_CUDA_ENTRY STV_DEFAULT"
_Z10kernel_aosP3AoSm:
.text._Z10kernel_aosP3AoSm:
        /* <DEDUP_REMOVED lines=9> */
[----:B------:R-:W0:Y:S01]  /*0090*/  LDCU.64 UR6, c[0x0][0x380] ;  /* 0x00007000ff0677ac */ /* 0x000e220008000a00 */
[----:B------:R-:W1:Y:S01]  /*00a0*/  LDCU.64 UR4, c[0x0][0x358] ;  /* 0x00006b00ff0477ac */ /* 0x000e620008000a00 */
[----:B0-----:R-:W-:-:S04]  /*00b0*/  LEA R2, P0, R0, UR6, 0x3 ;  /* 0x0000000600027c11 */ /* 0x001fc8000f8018ff */
[----:B------:R-:W-:-:S05]  /*00c0*/  LEA.HI.X R3, R0, UR7, RZ, 0x3, P0 ;  /* 0x0000000700037c11 */ /* 0x000fca00080f1cff */
[----:B-1----:R-:W2:Y:S04]  /*00d0*/  LDG.E R0, desc[UR4][R2.64] ;  /* 0x0000000402007981 */ /* 0x002ea8000c1e1900 */
[----:B------:R-:W3:Y:S01]  /*00e0*/  LDG.E R4, desc[UR4][R2.64+0x4] ;  /* 0x0000040402047981 */ /* 0x000ee2000c1e1900 */
[----:B--2---:R-:W-:Y:S01]  /*00f0*/  FADD R5, R0, 1 ;  /* 0x3f80000000057421 */ /* 0x004fe20000000000 */
[----:B---3--:R-:W-:-:S04]  /*0100*/  FADD R7, R4, 2 ;  /* 0x4000000004077421 */ /* 0x008fc80000000000 */
[----:B------:R-:W-:Y:S04]  /*0110*/  STG.E desc[UR4][R2.64], R5 ;  /* 0x0000000502007986 */ /* 0x000fe8000c101904 */
[----:B------:R-:W-:Y:S01]  /*0120*/  STG.E desc[UR4][R2.64+0x4], R7 ;  /* 0x0000040702007986 */ /* 0x000fe2000c101904 */
[----:B------:R-:W-:Y:S05]  /*0130*/  EXIT ;  /* 0x000000000000794d */ /* 0x000fea0003800000 */
.L_x_1:
        /* <DEDUP_REMOVED lines=12> */
.L_x_3:


//--------------------- .nv.shared.reserved.0     --------------------------
	.section	.nv.shared.reserved.0,"aw",@nobits
	.weak		__nv_reservedSMEM_offset_0_alias
	.size		__nv_reservedSMEM_offset_0_alias, 0, 64
	.other		__nv_reservedSMEM_offset_0_alias,@"STO_CUDA_RESERVED_SHARED STV_DEFAULT"
__nv_reservedSMEM_offset_0_alias:
	.zero		0
	.zero		64


//--------------------- .nv.constant0._Z10kernel_soaPfS_m --------------------------
	.section	.nv.constant0._Z10kernel_soaPfS_m,"a",@progbits
	.sectionflags	@""
	.align	4
.nv.constant0._Z10kernel_soaPfS_m:
	.zero		920


//--------------------- .nv.constant0._Z10kernel_aosP3AoSm --------------------------
	.section	.nv.constant0._Z10kernel_aosP3AoSm,"a",@progbits
	.sectionflags	@""
	.align	4
.nv.constant0._Z10kernel_aosP3AoSm:
	.zero		912


//--------------------- SYMBOLS --------------------------

	.type		.nv.reservedSmem.offset0,@object
	.size		.nv.reservedSmem.offset0,0x4
